//
// Generated by NVIDIA NVVM Compiler
//
// Compiler Build ID: CL-36424714
// Cuda compilation tools, release 13.0, V13.0.88
// Based on NVVM 20.0.0
//

.version 9.0
.target sm_100
.address_size 64

	// .globl	_Z5do_itPiS_S_i

.visible .entry _Z5do_itPiS_S_i(
	.param .u64 .ptr .align 1 _Z5do_itPiS_S_i_param_0,
	.param .u64 .ptr .align 1 _Z5do_itPiS_S_i_param_1,
	.param .u64 .ptr .align 1 _Z5do_itPiS_S_i_param_2,
	.param .u32 _Z5do_itPiS_S_i_param_3
)
{
	.reg .pred 	%p<2>;
	.reg .b32 	%r<9>;
	.reg .b64 	%rd<11>;

	ld.param.u64 	%rd1, [_Z5do_itPiS_S_i_param_0];
	ld.param.u64 	%rd2, [_Z5do_itPiS_S_i_param_1];
	ld.param.u64 	%rd3, [_Z5do_itPiS_S_i_param_2];
	ld.param.u32 	%r2, [_Z5do_itPiS_S_i_param_3];
	mov.u32 	%r3, %ctaid.x;
	mov.u32 	%r4, %ntid.x;
	mov.u32 	%r5, %tid.x;
	mad.lo.s32 	%r1, %r3, %r4, %r5;
	setp.ge.s32 	%p1, %r1, %r2;
	@%p1 bra 	$L__BB0_2;
	cvta.to.global.u64 	%rd4, %rd1;
	cvta.to.global.u64 	%rd5, %rd2;
	cvta.to.global.u64 	%rd6, %rd3;
	mul.wide.s32 	%rd7, %r1, 4;
	add.s64 	%rd8, %rd4, %rd7;
	ld.global.u32 	%r6, [%rd8];
	add.s64 	%rd9, %rd5, %rd7;
	ld.global.u32 	%r7, [%rd9];
	add.s32 	%r8, %r7, %r6;
	add.s64 	%rd10, %rd6, %rd7;
	st.global.u32 	[%rd10], %r8;
$L__BB0_2:
	ret;

}


// ===== COMPILED SASS (sm_100) =====

	.target	sm_100

	.elftype	@"ET_EXEC"


//--------------------- .note.nv.tkinfo           --------------------------
	.section	.note.nv.tkinfo,"",@"SHT_NOTE"
	.sectionflags	@"SHF_NOTE_NV_TKINFO"
	.tkinfo
        /*0018*/ 	.word	0x00000002
        /*0030*/ 	.string	""
        /*0030*/ 	.string	"ptxas"
        /*0030*/ 	.string	"Cuda compilation tools, release 13.0, V13.0.88"
        /*0030*/ 	.string	"Build cuda_13.0.r13.0/compiler.36424714_0"
        /*0030*/ 	.string	"-arch sm_100 -m 64 "



//--------------------- .note.nv.cuinfo           --------------------------
	.section	.note.nv.cuinfo,"",@"SHT_NOTE"
	.sectionflags	@"SHF_NOTE_NV_CUINFO"
        /*0018*/ 	.short	0x0002
        /*001a*/ 	.short	0x0064
        /*001c*/ 	.short	0x0082
	.zero		2


//--------------------- .nv.info                  --------------------------
	.section	.nv.info,"",@"SHT_CUDA_INFO"
	.align	4


	//----- nvinfo : EIATTR_REGCOUNT
	.align		4
        /*0000*/ 	.byte	0x04, 0x2f
        /*0002*/ 	.short	(.L_1 - .L_0)
	.align		4
.L_0:
        /*0004*/ 	.word	index@(_Z5do_itPiS_S_i)
        /*0008*/ 	.word	0x0000000c


	//----- nvinfo : EIATTR_FRAME_SIZE
	.align		4
.L_1:
        /*000c*/ 	.byte	0x04, 0x11
        /*000e*/ 	.short	(.L_3 - .L_2)
	.align		4
.L_2:
        /*0010*/ 	.word	index@(_Z5do_itPiS_S_i)
        /*0014*/ 	.word	0x00000000


	//----- nvinfo : EIATTR_MIN_STACK_SIZE
	.align		4
.L_3:
        /*0018*/ 	.byte	0x04, 0x12
        /*001a*/ 	.short	(.L_5 - .L_4)
	.align		4
.L_4:
        /*001c*/ 	.word	index@(_Z5do_itPiS_S_i)
        /*0020*/ 	.word	0x00000000
.L_5:


//--------------------- .nv.compat                --------------------------
	.section	.nv.compat,"",@"SHT_CUDA_COMPAT_INFO"
	.align	4
        /*0000*/ 	.byte	0x02, 0x09, 0x00, 0x00, 0x02, 0x02, 0x01, 0x00, 0x02, 0x05, 0x05, 0x00, 0x03, 0x07, 0x01, 0x01
        /*0010*/ 	.byte	0x02, 0x03, 0x00, 0x00, 0x02, 0x06, 0x01, 0x00, 0x04, 0x0b, 0x08, 0x00, 0x09, 0x00, 0x00, 0x00
        /*0020*/ 	.byte	0x00, 0x00, 0x00, 0x00


//--------------------- .nv.info._Z5do_itPiS_S_i  --------------------------
	.section	.nv.info._Z5do_itPiS_S_i,"",@"SHT_CUDA_INFO"
	.sectionflags	@""
	.align	4


	//----- nvinfo : EIATTR_CUDA_API_VERSION
	.align		4
        /*0000*/ 	.byte	0x04, 0x37
        /*0002*/ 	.short	(.L_7 - .L_6)
.L_6:
        /*0004*/ 	.word	0x00000082


	//----- nvinfo : EIATTR_KPARAM_INFO
	.align		4
.L_7:
        /*0008*/ 	.byte	0x04, 0x17
        /*000a*/ 	.short	(.L_9 - .L_8)
.L_8:
        /*000c*/ 	.word	0x00000000
        /*0010*/ 	.short	0x0003
        /*0012*/ 	.short	0x0018
        /*0014*/ 	.byte	0x00, 0xf0, 0x11, 0x00


	//----- nvinfo : EIATTR_KPARAM_INFO
	.align		4
.L_9:
        /*0018*/ 	.byte	0x04, 0x17
        /*001a*/ 	.short	(.L_11 - .L_10)
.L_10:
        /*001c*/ 	.word	0x00000000
        /*0020*/ 	.short	0x0002
        /*0022*/ 	.short	0x0010
        /*0024*/ 	.byte	0x00, 0xf5, 0x21, 0x00


	//----- nvinfo : EIATTR_KPARAM_INFO
	.align		4
.L_11:
        /*0028*/ 	.byte	0x04, 0x17
        /*002a*/ 	.short	(.L_13 - .L_12)
.L_12:
        /*002c*/ 	.word	0x00000000
        /*0030*/ 	.short	0x0001
        /*0032*/ 	.short	0x0008
        /*0034*/ 	.byte	0x00, 0xf5, 0x21, 0x00


	//----- nvinfo : EIATTR_KPARAM_INFO
	.align		4
.L_13:
        /*0038*/ 	.byte	0x04, 0x17
        /*003a*/ 	.short	(.L_15 - .L_14)
.L_14:
        /*003c*/ 	.word	0x00000000
        /*0040*/ 	.short	0x0000
        /*0042*/ 	.short	0x0000
        /*0044*/ 	.byte	0x00, 0xf5, 0x21, 0x00


	//----- nvinfo : EIATTR_SPARSE_MMA_MASK
	.align		4
.L_15:
        /*0048*/ 	.byte	0x03, 0x50
        /*004a*/ 	.short	0x0000


	//----- nvinfo : EIATTR_MAXREG_COUNT
	.align		4
        /*004c*/ 	.byte	0x03, 0x1b
        /*004e*/ 	.short	0x00ff


	//----- nvinfo : EIATTR_MERCURY_ISA_VERSION
	.align		4
        /*0050*/ 	.byte	0x03, 0x5f
        /*0052*/ 	.short	0x0101


	//----- nvinfo : EIATTR_VRC_CTA_INIT_COUNT
	.align		4
        /*0054*/ 	.byte	0x02, 0x4a
	.zero		1
	.zero		1


	//----- nvinfo : EIATTR_EXIT_INSTR_OFFSETS
	.align		4
        /*0058*/ 	.byte	0x04, 0x1c
        /*005a*/ 	.short	(.L_17 - .L_16)


	//   ....[0]....
.L_16:
        /*005c*/ 	.word	0x00000070


	//   ....[1]....
        /*0060*/ 	.word	0x00000130


	//----- nvinfo : EIATTR_CBANK_PARAM_SIZE
	.align		4
.L_17:
        /*0064*/ 	.byte	0x03, 0x19
        /*0066*/ 	.short	0x001c


	//----- nvinfo : EIATTR_PARAM_CBANK
	.align		4
        /*0068*/ 	.byte	0x04, 0x0a
        /*006a*/ 	.short	(.L_19 - .L_18)
	.align		4
.L_18:
        /*006c*/ 	.word	index@(.nv.constant0._Z5do_itPiS_S_i)
        /*0070*/ 	.short	0x0380
        /*0072*/ 	.short	0x001c


	//----- nvinfo : EIATTR_SW_WAR
	.align		4
.L_19:
        /*0074*/ 	.byte	0x04, 0x36
        /*0076*/ 	.short	(.L_21 - .L_20)
.L_20:
        /*0078*/ 	.word	0x00000008
.L_21:


//--------------------- .nv.callgraph             --------------------------
	.section	.nv.callgraph,"",@"SHT_CUDA_CALLGRAPH"
	.align	4
	.sectionentsize	8
	.align		4
        /*0000*/ 	.word	0x00000000
	.align		4
        /*0004*/ 	.word	0xffffffff
	.align		4
        /*0008*/ 	.word	0x00000000
	.align		4
        /*000c*/ 	.word	0xfffffffe
	.align		4
        /*0010*/ 	.word	0x00000000
	.align		4
        /*0014*/ 	.word	0xfffffffd
	.align		4
        /*0018*/ 	.word	0x00000000
	.align		4
        /*001c*/ 	.word	0xfffffffc


//--------------------- .text._Z5do_itPiS_S_i     --------------------------
	.section	.text._Z5do_itPiS_S_i,"ax",@progbits
	.align	128
        .global         _Z5do_itPiS_S_i
        .type           _Z5do_itPiS_S_i,@function
        .size           _Z5do_itPiS_S_i,(.L_x_1 - _Z5do_itPiS_S_i)
        .other          _Z5do_itPiS_S_i,@"STO_CUDA_ENTRY STV_DEFAULT"
_Z5do_itPiS_S_i:
.text._Z5do_itPiS_S_i:
[----:B------:R-:W-:Y:S01]  /*0000*/  LDC R1, c[0x0][0x37c] ;  /* 0x0000df00ff017b82 */ /* 0x000fe20000000800 */
[----:B------:R-:W0:Y:S07]  /*0010*/  S2R R0, SR_TID.X ;  /* 0x0000000000007919 */ /* 0x000e2e0000002100 */
[----:B------:R-:W0:Y:S01]  /*0020*/  S2UR UR4, SR_CTAID.X ;  /* 0x00000000000479c3 */ /* 0x000e220000002500 */
[----:B------:R-:W1:Y:S07]  /*0030*/  LDCU UR5, c[0x0][0x398] ;  /* 0x00007300ff0577ac */ /* 0x000e6e0008000800 */
[----:B------:R-:W0:Y:S02]  /*0040*/  LDC R9, c[0x0][0x360] ;  /* 0x0000d800ff097b82 */ /* 0x000e240000000800 */
[----:B0-----:R-:W-:-:S05]  /*0050*/  IMAD R9, R9, UR4, R0 ;  /* 0x0000000409097c24 */ /* 0x001fca000f8e0200 */
[----:B-1----:R-:W-:-:S13]  /*0060*/  ISETP.GE.AND P0, PT, R9, UR5, PT ;  /* 0x0000000509007c0c */ /* 0x002fda000bf06270 */
[----:B------:R-:W-:Y:S05]  /*0070*/  @P0 EXIT ;  /* 0x000000000000094d */ /* 0x000fea0003800000 */
[----:B------:R-:W0:Y:S01]  /*0080*/  LDC.64 R2, c[0x0][0x380] ;  /* 0x0000e000ff027b82 */ /* 0x000e220000000a00 */
[----:B------:R-:W1:Y:S07]  /*0090*/  LDCU.64 UR4, c[0x0][0x358] ;  /* 0x00006b00ff0477ac */ /* 0x000e6e0008000a00 */
[----:B------:R-:W2:Y:S08]  /*00a0*/  LDC.64 R4, c[0x0][0x388] ;  /* 0x0000e200ff047b82 */ /* 0x000eb00000000a00 */
[----:B------:R-:W3:Y:S01]  /*00b0*/  LDC.64 R6, c[0x0][0x390] ;  /* 0x0000e400ff067b82 */ /* 0x000ee20000000a00 */
[----:B0-----:R-:W-:-:S06]  /*00c0*/  IMAD.WIDE R2, R9, 0x4, R2 ;  /* 0x0000000409027825 */ /* 0x001fcc00078e0202 */
[----:B-1----:R-:W4:Y:S01]  /*00d0*/  LDG.E R2, desc[UR4][R2.64] ;  /* 0x0000000402027981 */ /* 0x002f22000c1e1900 */
[----:B--2---:R-:W-:-:S06]  /*00e0*/  IMAD.WIDE R4, R9, 0x4, R4 ;  /* 0x0000000409047825 */ /* 0x004fcc00078e0204 */
[----:B------:R-:W4:Y:S01]  /*00f0*/  LDG.E R5, desc[UR4][R4.64] ;  /* 0x0000000404057981 */ /* 0x000f22000c1e1900 */
[----:B---3--:R-:W-:Y:S01]  /*0100*/  IMAD.WIDE R6, R9, 0x4, R6 ;  /* 0x0000000409067825 */ /* 0x008fe200078e0206 */
[----:B----4-:R-:W-:-:S05]  /*0110*/  IADD3 R9, PT, PT, R2, R5, RZ ;  /* 0x0000000502097210 */ /* 0x010fca0007ffe0ff */
[----:B------:R-:W-:Y:S01]  /*0120*/  STG.E desc[UR4][R6.64], R9 ;  /* 0x0000000906007986 */ /* 0x000fe2000c101904 */
[----:B------:R-:W-:Y:S05]  /*0130*/  EXIT ;  /* 0x000000000000794d */ /* 0x000fea0003800000 */
.L_x_0:
[----:B------:R-:W-:-:S00]  /*0140*/  BRA `(.L_x_0) ;  /* 0xfffffffc00fc7947 */ /* 0x000fc0000383ffff */
[----:B------:R-:W-:-:S00]  /*0150*/  NOP ;  /* 0x0000000000007918 */ /* 0x000fc00000000000 */
        /* <DEDUP_REMOVED lines=10> */
.L_x_1:


//--------------------- .nv.shared.reserved.0     --------------------------
	.section	.nv.shared.reserved.0,"aw",@nobits
	.weak		__nv_reservedSMEM_offset_0_alias
	.size		__nv_reservedSMEM_offset_0_alias, 0, 64
	.other		__nv_reservedSMEM_offset_0_alias,@"STO_CUDA_RESERVED_SHARED STV_DEFAULT"
__nv_reservedSMEM_offset_0_alias:
	.zero		0
	.zero		64


//--------------------- .nv.constant0._Z5do_itPiS_S_i --------------------------
	.section	.nv.constant0._Z5do_itPiS_S_i,"a",@progbits
	.sectionflags	@""
	.align	4
.nv.constant0._Z5do_itPiS_S_i:
	.zero		924


//--------------------- SYMBOLS --------------------------

	.type		.nv.reservedSmem.offset0,@object
	.size		.nv.reservedSmem.offset0,0x4
